	.headerflags	@"EF_CUDA_TEXMODE_UNIFIED EF_CUDA_64BIT_ADDRESS EF_CUDA_ACCELERATORS EF_CUDA_SM90 EF_CUDA_VIRTUAL_SM(EF_CUDA_SM90)"
	.elftype	@"ET_EXEC"


//--------------------- .nv.info                  --------------------------
	.section	.nv.info,"",@"SHT_CUDA_INFO"
	.align	4


	//----- nvinfo : EIATTR_REGCOUNT
	.align		4
        /*0000*/ 	.byte	0x04, 0x2f
        /*0002*/ 	.short	(.L_3 - .L_2)
	.align		4
.L_2:
        /*0004*/ 	.word	index@(triton_poi_fused__native_batch_norm_legit_no_training_add_relu_18)
        /*0008*/ 	.word	0x00000013


	//----- nvinfo : EIATTR_MIN_STACK_SIZE
	.align		4
.L_3:
        /*000c*/ 	.byte	0x04, 0x12
        /*000e*/ 	.short	(.L_5 - .L_4)
	.align		4
.L_4:
        /*0010*/ 	.word	index@(triton_poi_fused__native_batch_norm_legit_no_training_add_relu_18)
        /*0014*/ 	.word	0x00000000


	//----- nvinfo : EIATTR_FRAME_SIZE
	.align		4
.L_5:
        /*0018*/ 	.byte	0x04, 0x11
        /*001a*/ 	.short	(.L_7 - .L_6)
	.align		4
.L_6:
        /*001c*/ 	.word	index@(triton_poi_fused__native_batch_norm_legit_no_training_add_relu_18)
        /*0020*/ 	.word	0x00000000


	//----- nvinfo : EIATTR_MIN_STACK_SIZE
	.align		4
.L_7:
        /*0024*/ 	.byte	0x04, 0x12
        /*0026*/ 	.short	(.L_9 - .L_8)
	.align		4
.L_8:
        /*0028*/ 	.word	index@(triton_poi_fused__native_batch_norm_legit_no_training_add_relu_18)
        /*002c*/ 	.word	0x00000000
.L_9:


//--------------------- .nv.info.triton_poi_fused__native_batch_norm_legit_no_training_add_relu_18 --------------------------
	.section	.nv.info.triton_poi_fused__native_batch_norm_legit_no_training_add_relu_18,"",@"SHT_CUDA_INFO"
	.sectionflags	@""
	.align	4


	//----- nvinfo : EIATTR_CUDA_API_VERSION
	.align		4
        /*0000*/ 	.byte	0x04, 0x37
        /*0002*/ 	.short	(.L_11 - .L_10)
.L_10:
        /*0004*/ 	.word	0x0000007c


	//----- nvinfo : EIATTR_KPARAM_INFO
	.align		4
.L_11:
        /*0008*/ 	.byte	0x04, 0x17
        /*000a*/ 	.short	(.L_13 - .L_12)
.L_12:
        /*000c*/ 	.word	0x00000000
        /*0010*/ 	.short	0x0007
        /*0012*/ 	.short	0x0038
        /*0014*/ 	.byte	0x00, 0xf0, 0x11, 0x00


	//----- nvinfo : EIATTR_KPARAM_INFO
	.align		4
.L_13:
        /*0018*/ 	.byte	0x04, 0x17
        /*001a*/ 	.short	(.L_15 - .L_14)
.L_14:
        /*001c*/ 	.word	0x00000000
        /*0020*/ 	.short	0x0006
        /*0022*/ 	.short	0x0030
        /*0024*/ 	.byte	0x00, 0xf4, 0x21, 0x00


	//----- nvinfo : EIATTR_KPARAM_INFO
	.align		4
.L_15:
        /*0028*/ 	.byte	0x04, 0x17
        /*002a*/ 	.short	(.L_17 - .L_16)
.L_16:
        /*002c*/ 	.word	0x00000000
        /*0030*/ 	.short	0x0005
        /*0032*/ 	.short	0x0028
        /*0034*/ 	.byte	0x00, 0xf4, 0x21, 0x00


	//----- nvinfo : EIATTR_KPARAM_INFO
	.align		4
.L_17:
        /*0038*/ 	.byte	0x04, 0x17
        /*003a*/ 	.short	(.L_19 - .L_18)
.L_18:
        /*003c*/ 	.word	0x00000000
        /*0040*/ 	.short	0x0004
        /*0042*/ 	.short	0x0020
        /*0044*/ 	.byte	0x00, 0xf4, 0x21, 0x00


	//----- nvinfo : EIATTR_KPARAM_INFO
	.align		4
.L_19:
        /*0048*/ 	.byte	0x04, 0x17
        /*004a*/ 	.short	(.L_21 - .L_20)
.L_20:
        /*004c*/ 	.word	0x00000000
        /*0050*/ 	.short	0x0003
        /*0052*/ 	.short	0x0018
        /*0054*/ 	.byte	0x00, 0xf4, 0x21, 0x00


	//----- nvinfo : EIATTR_KPARAM_INFO
	.align		4
.L_21:
        /*0058*/ 	.byte	0x04, 0x17
        /*005a*/ 	.short	(.L_23 - .L_22)
.L_22:
        /*005c*/ 	.word	0x00000000
        /*0060*/ 	.short	0x0002
        /*0062*/ 	.short	0x0010
        /*0064*/ 	.byte	0x00, 0xf4, 0x21, 0x00


	//----- nvinfo : EIATTR_KPARAM_INFO
	.align		4
.L_23:
        /*0068*/ 	.byte	0x04, 0x17
        /*006a*/ 	.short	(.L_25 - .L_24)
.L_24:
        /*006c*/ 	.word	0x00000000
        /*0070*/ 	.short	0x0001
        /*0072*/ 	.short	0x0008
        /*0074*/ 	.byte	0x00, 0xf4, 0x21, 0x00


	//----- nvinfo : EIATTR_KPARAM_INFO
	.align		4
.L_25:
        /*0078*/ 	.byte	0x04, 0x17
        /*007a*/ 	.short	(.L_27 - .L_26)
.L_26:
        /*007c*/ 	.word	0x00000000
        /*0080*/ 	.short	0x0000
        /*0082*/ 	.short	0x0000
        /*0084*/ 	.byte	0x00, 0xf4, 0x21, 0x00


	//----- nvinfo : EIATTR_SPARSE_MMA_MASK
	.align		4
.L_27:
        /*0088*/ 	.byte	0x03, 0x50
        /*008a*/ 	.short	0x0000


	//----- nvinfo : EIATTR_MAXREG_COUNT
	.align		4
        /*008c*/ 	.byte	0x03, 0x1b
        /*008e*/ 	.short	0x00ff


	//----- nvinfo : EIATTR_EXIT_INSTR_OFFSETS
	.align		4
        /*0090*/ 	.byte	0x04, 0x1c
        /*0092*/ 	.short	(.L_29 - .L_28)


	//   ....[0]....
.L_28:
        /*0094*/ 	.word	0x00000310


	//----- nvinfo : EIATTR_REQNTID
	.align		4
.L_29:
        /*0098*/ 	.byte	0x04, 0x10
        /*009a*/ 	.short	(.L_31 - .L_30)
.L_30:
        /*009c*/ 	.word	0x00000080
        /*00a0*/ 	.word	0x00000001
        /*00a4*/ 	.word	0x00000001


	//----- nvinfo : EIATTR_CBANK_PARAM_SIZE
	.align		4
.L_31:
        /*00a8*/ 	.byte	0x03, 0x19
        /*00aa*/ 	.short	0x003c


	//----- nvinfo : EIATTR_PARAM_CBANK
	.align		4
        /*00ac*/ 	.byte	0x04, 0x0a
        /*00ae*/ 	.short	(.L_33 - .L_32)
	.align		4
.L_32:
        /*00b0*/ 	.word	index@(.nv.constant0.triton_poi_fused__native_batch_norm_legit_no_training_add_relu_18)
        /*00b4*/ 	.short	0x0210
        /*00b6*/ 	.short	0x003c


	//----- nvinfo : EIATTR_SW_WAR
	.align		4
.L_33:
        /*00b8*/ 	.byte	0x04, 0x36
        /*00ba*/ 	.short	(.L_35 - .L_34)
.L_34:
        /*00bc*/ 	.word	0x00000008
.L_35:


//--------------------- .nv.callgraph             --------------------------
	.section	.nv.callgraph,"",@"SHT_CUDA_CALLGRAPH"
	.align	4
	.sectionentsize	8
	.align		4
        /*0000*/ 	.word	0x00000000
	.align		4
        /*0004*/ 	.word	0xffffffff
	.align		4
        /*0008*/ 	.word	0x00000000
	.align		4
        /*000c*/ 	.word	0xfffffffe
	.align		4
        /*0010*/ 	.word	0x00000000
	.align		4
        /*0014*/ 	.word	0xfffffffd
	.align		4
        /*0018*/ 	.word	0x00000000
	.align		4
        /*001c*/ 	.word	0xfffffffc


//--------------------- .nv.constant4             --------------------------
	.section	.nv.constant4,"a",@progbits
	.align	8
	.align		8
.nv.constant4:
        /*0000*/ 	.dword	_$_str
	.align		8
        /*0008*/ 	.dword	_$_str_$_2


//--------------------- .text.triton_poi_fused__native_batch_norm_legit_no_training_add_relu_18 --------------------------
	.section	.text.triton_poi_fused__native_batch_norm_legit_no_training_add_relu_18,"ax",@progbits
	.align	128
        .global         triton_poi_fused__native_batch_norm_legit_no_training_add_relu_18
        .type           triton_poi_fused__native_batch_norm_legit_no_training_add_relu_18,@function
        .size           triton_poi_fused__native_batch_norm_legit_no_training_add_relu_18,(.L_x_1 - triton_poi_fused__native_batch_norm_legit_no_training_add_relu_18)
        .other          triton_poi_fused__native_batch_norm_legit_no_training_add_relu_18,@"STO_CUDA_ENTRY STV_DEFAULT"
triton_poi_fused__native_batch_norm_legit_no_training_add_relu_18:
.text.triton_poi_fused__native_batch_norm_legit_no_training_add_relu_18:
[----:B------:R-:W-:Y:S01]  /*0000*/  LDC R1, c[0x0][0x28] ;  /* 0x00000a00ff017b82 */ /* 0x000fe20000000800 */
[----:B------:R-:W1:Y:S07]  /*0010*/  S2R R0, SR_TID.X ;  /* 0x0000000000007919 */ /* 0x000e6e0000002100 */
[----:B------:R-:W2:Y:S01]  /*0020*/  LDC.64 R8, c[0x0][0x220] ;  /* 0x00008800ff087b82 */ /* 0x000ea20000000a00 */
[----:B------:R-:W-:Y:S01]  /*0030*/  ULDC.64 UR4, c[0x0][0x208] ;  /* 0x0000820000047ab9 */ /* 0x000fe20000000a00 */
[----:B------:R-:W3:Y:S06]  /*0040*/  S2R R3, SR_CTAID.X ;  /* 0x0000000000037919 */ /* 0x000eec0000002500 */
[----:B------:R-:W4:Y:S08]  /*0050*/  LDC.64 R6, c[0x0][0x218] ;  /* 0x00008600ff067b82 */ /* 0x000f300000000a00 */
[----:B------:R-:W5:Y:S08]  /*0060*/  LDC.64 R4, c[0x0][0x210] ;  /* 0x00008400ff047b82 */ /* 0x000f700000000a00 */
[----:B------:R-:W5:Y:S01]  /*0070*/  LDC.64 R10, c[0x0][0x228] ;  /* 0x00008a00ff0a7b82 */ /* 0x000f620000000a00 */
[----:B-1----:R-:W-:-:S07]  /*0080*/  LOP3.LUT R0, R0, 0x7f, RZ, 0xc0, !PT ;  /* 0x0000007f00007812 */ /* 0x002fce00078ec0ff */
[----:B------:R-:W1:Y:S01]  /*0090*/  LDC.64 R12, c[0x0][0x230] ;  /* 0x00008c00ff0c7b82 */ /* 0x000e620000000a00 */
[----:B---3--:R-:W-:Y:S02]  /*00a0*/  SHF.R.S32.HI R2, RZ, 0x18, R3 ;  /* 0x00000018ff027819 */ /* 0x008fe40000011403 */
[----:B------:R-:W-:Y:S02]  /*00b0*/  LEA R0, R3, R0, 0x7 ;  /* 0x0000000003007211 */ /* 0x000fe400078e38ff */
[----:B------:R-:W-:-:S04]  /*00c0*/  SGXT R3, R2, 0x1 ;  /* 0x000000010203781a */ /* 0x000fc80000000200 */
[----:B------:R-:W-:-:S04]  /*00d0*/  LEA.HI R3, R3, R0, RZ, 0x8 ;  /* 0x0000000003037211 */ /* 0x000fc800078f40ff */
[----:B------:R-:W-:-:S04]  /*00e0*/  LOP3.LUT R3, R3, 0xffffff00, RZ, 0xc0, !PT ;  /* 0xffffff0003037812 */ /* 0x000fc800078ec0ff */
[----:B------:R-:W-:Y:S02]  /*00f0*/  IADD3 R15, R0, -R3, RZ ;  /* 0x80000003000f7210 */ /* 0x000fe40007ffe0ff */
[----:B------:R-:W3:Y:S03]  /*0100*/  LDC.64 R2, c[0x0][0x238] ;  /* 0x00008e00ff027b82 */ /* 0x000ee60000000a00 */
[----:B--2---:R-:W-:-:S05]  /*0110*/  IMAD.WIDE R8, R15, 0x4, R8 ;  /* 0x000000040f087825 */ /* 0x004fca00078e0208 */
[----:B------:R1:W2:Y:S01]  /*0120*/  LDG.E.EL R16, desc[UR4][R8.64] ;  /* 0x0000000408107981 */ /* 0x0002a2000c2e1900 */
[----:B----4-:R-:W-:-:S04]  /*0130*/  IMAD.WIDE R6, R15, 0x4, R6 ;  /* 0x000000040f067825 */ /* 0x010fc800078e0206 */
[C---:B-----5:R-:W-:Y:S02]  /*0140*/  IMAD.WIDE R4, R0.reuse, 0x4, R4 ;  /* 0x0000000400047825 */ /* 0x060fe400078e0204 */
[----:B------:R-:W4:Y:S02]  /*0150*/  LDG.E.EL R7, desc[UR4][R6.64] ;  /* 0x0000000406077981 */ /* 0x000f24000c2e1900 */
[C---:B0-----:R-:W-:Y:S02]  /*0160*/  IMAD.WIDE R10, R15.reuse, 0x4, R10 ;  /* 0x000000040f0a7825 */ /* 0x041fe400078e020a */
[----:B------:R0:W4:Y:S02]  /*0170*/  LDG.E R14, desc[UR4][R4.64] ;  /* 0x00000004040e7981 */ /* 0x000124000c1e1900 */
[----:B-1----:R-:W-:Y:S02]  /*0180*/  IMAD.WIDE R8, R15, 0x4, R12 ;  /* 0x000000040f087825 */ /* 0x002fe400078e020c */
[----:B------:R1:W5:Y:S02]  /*0190*/  LDG.E.EL R10, desc[UR4][R10.64] ;  /* 0x000000040a0a7981 */ /* 0x000364000c2e1900 */
[----:B---3--:R-:W-:-:S02]  /*01a0*/  IMAD.WIDE R2, R0, 0x4, R2 ;  /* 0x0000000400027825 */ /* 0x008fc400078e0202 */
[----:B------:R-:W5:Y:S01]  /*01b0*/  LDG.E.EL R9, desc[UR4][R8.64] ;  /* 0x0000000408097981 */ /* 0x000f62000c2e1900 */
[----:B0-----:R-:W0:Y:S03]  /*01c0*/  LDC.64 R4, c[0x0][0x240] ;  /* 0x00009000ff047b82 */ /* 0x001e260000000a00 */
[----:B------:R-:W3:Y:S01]  /*01d0*/  LDG.E R2, desc[UR4][R2.64] ;  /* 0x0000000402027981 */ /* 0x000ee2000c1e1900 */
[----:B-1----:R-:W-:Y:S01]  /*01e0*/  HFMA2.MMA R11, -RZ, RZ, 1.625, 0 ;  /* 0x3e800000ff0b7435 */ /* 0x002fe200000001ff */
[----:B--2---:R-:W-:-:S04]  /*01f0*/  FADD R16, R16, 9.9999997473787516356e-06 ;  /* 0x3727c5ac10107421 */ /* 0x004fc80000000000 */
[----:B------:R-:W1:Y:S02]  /*0200*/  MUFU.SQRT R12, R16 ;  /* 0x00000010000c7308 */ /* 0x000e640000002000 */
[C---:B-1----:R-:W-:Y:S02]  /*0210*/  FSETP.GT.AND P0, PT, R12.reuse, 8.50705917302346158658e+37, PT ;  /* 0x7e8000000c00780b */ /* 0x042fe40003f04000 */
[----:B------:R-:W-:-:S11]  /*0220*/  FSETP.GEU.AND P1, PT, R12, 1.175494350822287508e-38, PT ;  /* 0x008000000c00780b */ /* 0x000fd60003f2e000 */
[----:B------:R-:W-:-:S04]  /*0230*/  @P0 FMUL R12, R12, 0.25 ;  /* 0x3e8000000c0c0820 */ /* 0x000fc80000400000 */
[----:B------:R-:W-:-:S06]  /*0240*/  @!P1 FMUL R12, R12, 16777216 ;  /* 0x4b8000000c0c9820 */ /* 0x000fcc0000400000 */
[----:B------:R-:W1:Y:S01]  /*0250*/  MUFU.RCP R12, R12 ;  /* 0x0000000c000c7308 */ /* 0x000e620000001000 */
[----:B------:R-:W-:Y:S01]  /*0260*/  FSEL R11, R11, 1, P0 ;  /* 0x3f8000000b0b7808 */ /* 0x000fe20000000000 */
[----:B----4-:R-:W-:-:S04]  /*0270*/  FADD R7, R14, -R7 ;  /* 0x800000070e077221 */ /* 0x010fc80000000000 */
[----:B------:R-:W-:-:S04]  /*0280*/  @!P1 FMUL R11, R11, 16777216 ;  /* 0x4b8000000b0b9820 */ /* 0x000fc80000400000 */
[----:B-1----:R-:W-:-:S04]  /*0290*/  FMUL R6, R12, R11 ;  /* 0x0000000b0c067220 */ /* 0x002fc80000400000 */
[----:B------:R-:W-:-:S04]  /*02a0*/  FMUL R6, R7, R6 ;  /* 0x0000000607067220 */ /* 0x000fc80000400000 */
[----:B-----5:R-:W-:-:S04]  /*02b0*/  FFMA R9, R10, R6, R9 ;  /* 0x000000060a097223 */ /* 0x020fc80000000009 */
[----:B---3--:R-:W-:Y:S01]  /*02c0*/  FADD R6, R2, R9 ;  /* 0x0000000902067221 */ /* 0x008fe20000000000 */
[----:B------:R-:W-:Y:S01]  /*02d0*/  FSETP.GEU.AND P0, PT, R9, -R2, PT ;  /* 0x800000020900720b */ /* 0x000fe20003f0e000 */
[----:B0-----:R-:W-:-:S03]  /*02e0*/  IMAD.WIDE R2, R0, 0x4, R4 ;  /* 0x0000000400027825 */ /* 0x001fc600078e0204 */
[----:B------:R-:W-:-:S05]  /*02f0*/  FSEL R5, R6, RZ, P0 ;  /* 0x000000ff06057208 */ /* 0x000fca0000000000 */
[----:B------:R-:W-:Y:S01]  /*0300*/  STG.E desc[UR4][R2.64], R5 ;  /* 0x0000000502007986 */ /* 0x000fe2000c101904 */
[----:B------:R-:W-:Y:S05]  /*0310*/  EXIT ;  /* 0x000000000000794d */ /* 0x000fea0003800000 */
.L_x_0:
[----:B------:R-:W-:-:S00]  /*0320*/  BRA `(.L_x_0) ;  /* 0xfffffffc00fc7947 */ /* 0x000fc0000383ffff */
[----:B------:R-:W-:-:S00]  /*0330*/  NOP ;  /* 0x0000000000007918 */ /* 0x000fc00000000000 */
        /* <DEDUP_REMOVED lines=12> */
.L_x_1:


//--------------------- .nv.global.init           --------------------------
	.section	.nv.global.init,"aw",@progbits
.nv.global.init:
	.type		_$_str,@object
	.size		_$_str,(_$_str_$_2 - _$_str)
_$_str:
        /*0000*/ 	.byte	0x5f, 0x5f, 0x43, 0x55, 0x44, 0x41, 0x5f, 0x46, 0x54, 0x5a, 0x00
	.type		_$_str_$_2,@object
	.size		_$_str_$_2,(.L_1 - _$_str_$_2)
_$_str_$_2:
        /*000b*/ 	.byte	0x5f, 0x5f, 0x43, 0x55, 0x44, 0x41, 0x5f, 0x50, 0x52, 0x45, 0x43, 0x5f, 0x53, 0x51, 0x52, 0x54
        /*001b*/ 	.byte	0x00
.L_1:


//--------------------- .nv.constant0.triton_poi_fused__native_batch_norm_legit_no_training_add_relu_18 --------------------------
	.section	.nv.constant0.triton_poi_fused__native_batch_norm_legit_no_training_add_relu_18,"a",@progbits
	.sectionflags	@""
	.align	4
.nv.constant0.triton_poi_fused__native_batch_norm_legit_no_training_add_relu_18:
	.zero		588
